//
// Generated by NVIDIA NVVM Compiler
//
// Compiler Build ID: CL-36424714
// Cuda compilation tools, release 13.0, V13.0.88
// Based on NVVM 20.0.0
//

.version 9.0
.target sm_100
.address_size 64

	// .globl	_Z17leaky_relu_kernelPKfPfi

.visible .entry _Z17leaky_relu_kernelPKfPfi(
	.param .u64 .ptr .align 1 _Z17leaky_relu_kernelPKfPfi_param_0,
	.param .u64 .ptr .align 1 _Z17leaky_relu_kernelPKfPfi_param_1,
	.param .u32 _Z17leaky_relu_kernelPKfPfi_param_2
)
{


	ret;

}


// ===== COMPILED SASS (sm_100) =====

	.target	sm_100

	.elftype	@"ET_EXEC"


//--------------------- .note.nv.tkinfo           --------------------------
	.section	.note.nv.tkinfo,"",@"SHT_NOTE"
	.sectionflags	@"SHF_NOTE_NV_TKINFO"
	.tkinfo
        /*0018*/ 	.word	0x00000002
        /*0030*/ 	.string	""
        /*0030*/ 	.string	"ptxas"
        /*0030*/ 	.string	"Cuda compilation tools, release 13.0, V13.0.88"
        /*0030*/ 	.string	"Build cuda_13.0.r13.0/compiler.36424714_0"
        /*0030*/ 	.string	"-arch sm_100 -m 64 "



//--------------------- .note.nv.cuinfo           --------------------------
	.section	.note.nv.cuinfo,"",@"SHT_NOTE"
	.sectionflags	@"SHF_NOTE_NV_CUINFO"
        /*0018*/ 	.short	0x0002
        /*001a*/ 	.short	0x0064
        /*001c*/ 	.short	0x0082
	.zero		2


//--------------------- .nv.info                  --------------------------
	.section	.nv.info,"",@"SHT_CUDA_INFO"
	.align	4


	//----- nvinfo : EIATTR_REGCOUNT
	.align		4
        /*0000*/ 	.byte	0x04, 0x2f
        /*0002*/ 	.short	(.L_1 - .L_0)
	.align		4
.L_0:
        /*0004*/ 	.word	index@(_Z17leaky_relu_kernelPKfPfi)
        /*0008*/ 	.word	0x00000004


	//----- nvinfo : EIATTR_FRAME_SIZE
	.align		4
.L_1:
        /*000c*/ 	.byte	0x04, 0x11
        /*000e*/ 	.short	(.L_3 - .L_2)
	.align		4
.L_2:
        /*0010*/ 	.word	index@(_Z17leaky_relu_kernelPKfPfi)
        /*0014*/ 	.word	0x00000000


	//----- nvinfo : EIATTR_MIN_STACK_SIZE
	.align		4
.L_3:
        /*0018*/ 	.byte	0x04, 0x12
        /*001a*/ 	.short	(.L_5 - .L_4)
	.align		4
.L_4:
        /*001c*/ 	.word	index@(_Z17leaky_relu_kernelPKfPfi)
        /*0020*/ 	.word	0x00000000
.L_5:


//--------------------- .nv.compat                --------------------------
	.section	.nv.compat,"",@"SHT_CUDA_COMPAT_INFO"
	.align	4
        /*0000*/ 	.byte	0x02, 0x09, 0x00, 0x00, 0x02, 0x02, 0x01, 0x00, 0x02, 0x05, 0x05, 0x00, 0x03, 0x07, 0x01, 0x01
        /*0010*/ 	.byte	0x02, 0x03, 0x00, 0x00, 0x02, 0x06, 0x01, 0x00, 0x04, 0x0b, 0x08, 0x00, 0x09, 0x00, 0x00, 0x00
        /*0020*/ 	.byte	0x00, 0x00, 0x00, 0x00


//--------------------- .nv.info._Z17leaky_relu_kernelPKfPfi --------------------------
	.section	.nv.info._Z17leaky_relu_kernelPKfPfi,"",@"SHT_CUDA_INFO"
	.sectionflags	@""
	.align	4


	//----- nvinfo : EIATTR_CUDA_API_VERSION
	.align		4
        /*0000*/ 	.byte	0x04, 0x37
        /*0002*/ 	.short	(.L_7 - .L_6)
.L_6:
        /*0004*/ 	.word	0x00000082


	//----- nvinfo : EIATTR_KPARAM_INFO
	.align		4
.L_7:
        /*0008*/ 	.byte	0x04, 0x17
        /*000a*/ 	.short	(.L_9 - .L_8)
.L_8:
        /*000c*/ 	.word	0x00000000
        /*0010*/ 	.short	0x0002
        /*0012*/ 	.short	0x0010
        /*0014*/ 	.byte	0x00, 0xf0, 0x11, 0x00


	//----- nvinfo : EIATTR_KPARAM_INFO
	.align		4
.L_9:
        /*0018*/ 	.byte	0x04, 0x17
        /*001a*/ 	.short	(.L_11 - .L_10)
.L_10:
        /*001c*/ 	.word	0x00000000
        /*0020*/ 	.short	0x0001
        /*0022*/ 	.short	0x0008
        /*0024*/ 	.byte	0x00, 0xf5, 0x21, 0x00


	//----- nvinfo : EIATTR_KPARAM_INFO
	.align		4
.L_11:
        /*0028*/ 	.byte	0x04, 0x17
        /*002a*/ 	.short	(.L_13 - .L_12)
.L_12:
        /*002c*/ 	.word	0x00000000
        /*0030*/ 	.short	0x0000
        /*0032*/ 	.short	0x0000
        /*0034*/ 	.byte	0x00, 0xf5, 0x21, 0x00


	//----- nvinfo : EIATTR_SPARSE_MMA_MASK
	.align		4
.L_13:
        /*0038*/ 	.byte	0x03, 0x50
        /*003a*/ 	.short	0x0000


	//----- nvinfo : EIATTR_MAXREG_COUNT
	.align		4
        /*003c*/ 	.byte	0x03, 0x1b
        /*003e*/ 	.short	0x00ff


	//----- nvinfo : EIATTR_MERCURY_ISA_VERSION
	.align		4
        /*0040*/ 	.byte	0x03, 0x5f
        /*0042*/ 	.short	0x0101


	//----- nvinfo : EIATTR_VRC_CTA_INIT_COUNT
	.align		4
        /*0044*/ 	.byte	0x02, 0x4a
	.zero		1
	.zero		1


	//----- nvinfo : EIATTR_EXIT_INSTR_OFFSETS
	.align		4
        /*0048*/ 	.byte	0x04, 0x1c
        /*004a*/ 	.short	(.L_15 - .L_14)


	//   ....[0]....
.L_14:
        /*004c*/ 	.word	0x00000010


	//----- nvinfo : EIATTR_CBANK_PARAM_SIZE
	.align		4
.L_15:
        /*0050*/ 	.byte	0x03, 0x19
        /*0052*/ 	.short	0x0014


	//----- nvinfo : EIATTR_PARAM_CBANK
	.align		4
        /*0054*/ 	.byte	0x04, 0x0a
        /*0056*/ 	.short	(.L_17 - .L_16)
	.align		4
.L_16:
        /*0058*/ 	.word	index@(.nv.constant0._Z17leaky_relu_kernelPKfPfi)
        /*005c*/ 	.short	0x0380
        /*005e*/ 	.short	0x0014


	//----- nvinfo : EIATTR_SW_WAR
	.align		4
.L_17:
        /*0060*/ 	.byte	0x04, 0x36
        /*0062*/ 	.short	(.L_19 - .L_18)
.L_18:
        /*0064*/ 	.word	0x00000008
.L_19:


//--------------------- .nv.callgraph             --------------------------
	.section	.nv.callgraph,"",@"SHT_CUDA_CALLGRAPH"
	.align	4
	.sectionentsize	8
	.align		4
        /*0000*/ 	.word	0x00000000
	.align		4
        /*0004*/ 	.word	0xffffffff
	.align		4
        /*0008*/ 	.word	0x00000000
	.align		4
        /*000c*/ 	.word	0xfffffffe
	.align		4
        /*0010*/ 	.word	0x00000000
	.align		4
        /*0014*/ 	.word	0xfffffffd
	.align		4
        /*0018*/ 	.word	0x00000000
	.align		4
        /*001c*/ 	.word	0xfffffffc


//--------------------- .text._Z17leaky_relu_kernelPKfPfi --------------------------
	.section	.text._Z17leaky_relu_kernelPKfPfi,"ax",@progbits
	.align	128
        .global         _Z17leaky_relu_kernelPKfPfi
        .type           _Z17leaky_relu_kernelPKfPfi,@function
        .size           _Z17leaky_relu_kernelPKfPfi,(.L_x_1 - _Z17leaky_relu_kernelPKfPfi)
        .other          _Z17leaky_relu_kernelPKfPfi,@"STO_CUDA_ENTRY STV_DEFAULT"
_Z17leaky_relu_kernelPKfPfi:
.text._Z17leaky_relu_kernelPKfPfi:
[----:B------:R-:W-:Y:S01]  /*0000*/  LDC R1, c[0x0][0x37c] ;  /* 0x0000df00ff017b82 */ /* 0x000fe20000000800 */
[----:B------:R-:W-:Y:S05]  /*0010*/  EXIT ;  /* 0x000000000000794d */ /* 0x000fea0003800000 */
.L_x_0:
[----:B------:R-:W-:-:S00]  /*0020*/  BRA `(.L_x_0) ;  /* 0xfffffffc00fc7947 */ /* 0x000fc0000383ffff */
[----:B------:R-:W-:-:S00]  /*0030*/  NOP ;  /* 0x0000000000007918 */ /* 0x000fc00000000000 */
        /* <DEDUP_REMOVED lines=12> */
.L_x_1:


//--------------------- .nv.shared.reserved.0     --------------------------
	.section	.nv.shared.reserved.0,"aw",@nobits
	.weak		__nv_reservedSMEM_offset_0_alias
	.size		__nv_reservedSMEM_offset_0_alias, 0, 64
	.other		__nv_reservedSMEM_offset_0_alias,@"STO_CUDA_RESERVED_SHARED STV_DEFAULT"
__nv_reservedSMEM_offset_0_alias:
	.zero		0
	.zero		64


//--------------------- .nv.constant0._Z17leaky_relu_kernelPKfPfi --------------------------
	.section	.nv.constant0._Z17leaky_relu_kernelPKfPfi,"a",@progbits
	.sectionflags	@""
	.align	4
.nv.constant0._Z17leaky_relu_kernelPKfPfi:
	.zero		916


//--------------------- SYMBOLS --------------------------

	.type		.nv.reservedSmem.offset0,@object
	.size		.nv.reservedSmem.offset0,0x4
